	.headerflags	@"EF_CUDA_TEXMODE_UNIFIED EF_CUDA_64BIT_ADDRESS EF_CUDA_ACCELERATORS EF_CUDA_SM90 EF_CUDA_VIRTUAL_SM(EF_CUDA_SM90)"
	.elftype	@"ET_EXEC"


//--------------------- .nv.info                  --------------------------
	.section	.nv.info,"",@"SHT_CUDA_INFO"
	.align	4


	//----- nvinfo : EIATTR_REGCOUNT
	.align		4
        /*0000*/ 	.byte	0x04, 0x2f
        /*0002*/ 	.short	(.L_2 - .L_1)
	.align		4
.L_1:
        /*0004*/ 	.word	index@(triton_)
        /*0008*/ 	.word	0x00000020


	//----- nvinfo : EIATTR_MIN_STACK_SIZE
	.align		4
.L_2:
        /*000c*/ 	.byte	0x04, 0x12
        /*000e*/ 	.short	(.L_4 - .L_3)
	.align		4
.L_3:
        /*0010*/ 	.word	index@(triton_)
        /*0014*/ 	.word	0x00000000


	//----- nvinfo : EIATTR_FRAME_SIZE
	.align		4
.L_4:
        /*0018*/ 	.byte	0x04, 0x11
        /*001a*/ 	.short	(.L_6 - .L_5)
	.align		4
.L_5:
        /*001c*/ 	.word	index@(triton_)
        /*0020*/ 	.word	0x00000000


	//----- nvinfo : EIATTR_MIN_STACK_SIZE
	.align		4
.L_6:
        /*0024*/ 	.byte	0x04, 0x12
        /*0026*/ 	.short	(.L_8 - .L_7)
	.align		4
.L_7:
        /*0028*/ 	.word	index@(triton_)
        /*002c*/ 	.word	0x00000000
.L_8:


//--------------------- .nv.info.triton_          --------------------------
	.section	.nv.info.triton_,"",@"SHT_CUDA_INFO"
	.sectionflags	@""
	.align	4


	//----- nvinfo : EIATTR_CUDA_API_VERSION
	.align		4
        /*0000*/ 	.byte	0x04, 0x37
        /*0002*/ 	.short	(.L_10 - .L_9)
.L_9:
        /*0004*/ 	.word	0x0000007c


	//----- nvinfo : EIATTR_KPARAM_INFO
	.align		4
.L_10:
        /*0008*/ 	.byte	0x04, 0x17
        /*000a*/ 	.short	(.L_12 - .L_11)
.L_11:
        /*000c*/ 	.word	0x00000000
        /*0010*/ 	.short	0x0006
        /*0012*/ 	.short	0x002c
        /*0014*/ 	.byte	0x00, 0xf0, 0x11, 0x00


	//----- nvinfo : EIATTR_KPARAM_INFO
	.align		4
.L_12:
        /*0018*/ 	.byte	0x04, 0x17
        /*001a*/ 	.short	(.L_14 - .L_13)
.L_13:
        /*001c*/ 	.word	0x00000000
        /*0020*/ 	.short	0x0005
        /*0022*/ 	.short	0x0028
        /*0024*/ 	.byte	0x00, 0xf0, 0x11, 0x00


	//----- nvinfo : EIATTR_KPARAM_INFO
	.align		4
.L_14:
        /*0028*/ 	.byte	0x04, 0x17
        /*002a*/ 	.short	(.L_16 - .L_15)
.L_15:
        /*002c*/ 	.word	0x00000000
        /*0030*/ 	.short	0x0004
        /*0032*/ 	.short	0x0020
        /*0034*/ 	.byte	0x00, 0xf0, 0x21, 0x00


	//----- nvinfo : EIATTR_KPARAM_INFO
	.align		4
.L_16:
        /*0038*/ 	.byte	0x04, 0x17
        /*003a*/ 	.short	(.L_18 - .L_17)
.L_17:
        /*003c*/ 	.word	0x00000000
        /*0040*/ 	.short	0x0003
        /*0042*/ 	.short	0x0018
        /*0044*/ 	.byte	0x00, 0xf0, 0x21, 0x00


	//----- nvinfo : EIATTR_KPARAM_INFO
	.align		4
.L_18:
        /*0048*/ 	.byte	0x04, 0x17
        /*004a*/ 	.short	(.L_20 - .L_19)
.L_19:
        /*004c*/ 	.word	0x00000000
        /*0050*/ 	.short	0x0002
        /*0052*/ 	.short	0x0010
        /*0054*/ 	.byte	0x00, 0xf0, 0x21, 0x00


	//----- nvinfo : EIATTR_KPARAM_INFO
	.align		4
.L_20:
        /*0058*/ 	.byte	0x04, 0x17
        /*005a*/ 	.short	(.L_22 - .L_21)
.L_21:
        /*005c*/ 	.word	0x00000000
        /*0060*/ 	.short	0x0001
        /*0062*/ 	.short	0x0008
        /*0064*/ 	.byte	0x00, 0xf0, 0x21, 0x00


	//----- nvinfo : EIATTR_KPARAM_INFO
	.align		4
.L_22:
        /*0068*/ 	.byte	0x04, 0x17
        /*006a*/ 	.short	(.L_24 - .L_23)
.L_23:
        /*006c*/ 	.word	0x00000000
        /*0070*/ 	.short	0x0000
        /*0072*/ 	.short	0x0000
        /*0074*/ 	.byte	0x00, 0xf0, 0x21, 0x00


	//----- nvinfo : EIATTR_SPARSE_MMA_MASK
	.align		4
.L_24:
        /*0078*/ 	.byte	0x03, 0x50
        /*007a*/ 	.short	0x0000


	//----- nvinfo : EIATTR_MAXREG_COUNT
	.align		4
        /*007c*/ 	.byte	0x03, 0x1b
        /*007e*/ 	.short	0x00ff


	//----- nvinfo : EIATTR_COOP_GROUP_MASK_REGIDS
	.align		4
        /*0080*/ 	.byte	0x04, 0x29
        /*0082*/ 	.short	(.L_26 - .L_25)


	//   ....[0]....
.L_25:
        /*0084*/ 	.word	0xffffffff


	//   ....[1]....
        /*0088*/ 	.word	0xffffffff


	//   ....[2]....
        /*008c*/ 	.word	0xffffffff


	//   ....[3]....
        /*0090*/ 	.word	0xffffffff


	//   ....[4]....
        /*0094*/ 	.word	0xffffffff


	//   ....[5]....
        /*0098*/ 	.word	0xffffffff


	//----- nvinfo : EIATTR_COOP_GROUP_INSTR_OFFSETS
	.align		4
.L_26:
        /*009c*/ 	.byte	0x04, 0x28
        /*009e*/ 	.short	(.L_28 - .L_27)


	//   ....[0]....
.L_27:
        /*00a0*/ 	.word	0x00001000


	//   ....[1]....
        /*00a4*/ 	.word	0x00001050


	//   ....[2]....
        /*00a8*/ 	.word	0x00001080


	//   ....[3]....
        /*00ac*/ 	.word	0x00001090


	//   ....[4]....
        /*00b0*/ 	.word	0x000011e0


	//   ....[5]....
        /*00b4*/ 	.word	0x00001200


	//----- nvinfo : EIATTR_EXIT_INSTR_OFFSETS
	.align		4
.L_28:
        /*00b8*/ 	.byte	0x04, 0x1c
        /*00ba*/ 	.short	(.L_30 - .L_29)


	//   ....[0]....
.L_29:
        /*00bc*/ 	.word	0x000015b0


	//----- nvinfo : EIATTR_MAX_THREADS
	.align		4
.L_30:
        /*00c0*/ 	.byte	0x04, 0x05
        /*00c2*/ 	.short	(.L_32 - .L_31)
.L_31:
        /*00c4*/ 	.word	0x00000100
        /*00c8*/ 	.word	0x00000001
        /*00cc*/ 	.word	0x00000001


	//----- nvinfo : EIATTR_CRS_STACK_SIZE
	.align		4
.L_32:
        /*00d0*/ 	.byte	0x04, 0x1e
        /*00d2*/ 	.short	(.L_34 - .L_33)
.L_33:
        /*00d4*/ 	.word	0x00000000


	//----- nvinfo : EIATTR_CBANK_PARAM_SIZE
	.align		4
.L_34:
        /*00d8*/ 	.byte	0x03, 0x19
        /*00da*/ 	.short	0x0030


	//----- nvinfo : EIATTR_PARAM_CBANK
	.align		4
        /*00dc*/ 	.byte	0x04, 0x0a
        /*00de*/ 	.short	(.L_36 - .L_35)
	.align		4
.L_35:
        /*00e0*/ 	.word	index@(.nv.constant0.triton_)
        /*00e4*/ 	.short	0x0210
        /*00e6*/ 	.short	0x0030


	//----- nvinfo : EIATTR_SW_WAR
	.align		4
.L_36:
        /*00e8*/ 	.byte	0x04, 0x36
        /*00ea*/ 	.short	(.L_38 - .L_37)
.L_37:
        /*00ec*/ 	.word	0x00000008
.L_38:


//--------------------- .nv.callgraph             --------------------------
	.section	.nv.callgraph,"",@"SHT_CUDA_CALLGRAPH"
	.align	4
	.sectionentsize	8
	.align		4
        /*0000*/ 	.word	0x00000000
	.align		4
        /*0004*/ 	.word	0xffffffff
	.align		4
        /*0008*/ 	.word	0x00000000
	.align		4
        /*000c*/ 	.word	0xfffffffe
	.align		4
        /*0010*/ 	.word	0x00000000
	.align		4
        /*0014*/ 	.word	0xfffffffd
	.align		4
        /*0018*/ 	.word	0x00000000
	.align		4
        /*001c*/ 	.word	0xfffffffc


//--------------------- .nv.constant4             --------------------------
	.section	.nv.constant4,"a",@progbits
	.align	8
	.align		8
.nv.constant4:
        /*0000*/ 	.dword	_$_str


//--------------------- .text.triton_             --------------------------
	.section	.text.triton_,"ax",@progbits
	.align	128
        .global         triton_
        .type           triton_,@function
        .size           triton_,(.L_x_4 - triton_)
        .other          triton_,@"STO_CUDA_ENTRY STV_DEFAULT"
triton_:
.text.triton_:
[----:B------:R-:W0:Y:S02]  /*0000*/  LDC R1, c[0x0][0x28] ;  /* 0x00000a00ff017b82 */ /* 0x000e240000000800 */
[----:B------:R-:W1:Y:S01]  /*0010*/  S2R R13, SR_TID.X ;  /* 0x00000000000d7919 */ /* 0x000e620000002100 */
[----:B------:R-:W-:Y:S01]  /*0020*/  ULDC UR4, c[0x0][0x238] ;  /* 0x00008e0000047ab9 */ /* 0x000fe20000000800 */
[----:B------:R-:W-:Y:S01]  /*0030*/  ULDC.64 UR6, c[0x0][0x218] ;  /* 0x0000860000067ab9 */ /* 0x000fe20000000a00 */
[----:B------:R-:W2:Y:S01]  /*0040*/  S2R R10, SR_CTAID.X ;  /* 0x00000000000a7919 */ /* 0x000ea20000002500 */
[----:B-1----:R-:W-:Y:S02]  /*0050*/  SHF.R.U32.HI R11, RZ, 0x2, R13 ;  /* 0x00000002ff0b7819 */ /* 0x002fe4000001160d */
[----:B------:R-:W-:Y:S02]  /*0060*/  LOP3.LUT R13, R13, 0x3, RZ, 0xc0, !PT ;  /* 0x000000030d0d7812 */ /* 0x000fe400078ec0ff */
[----:B--2---:R-:W-:Y:S02]  /*0070*/  SHF.L.U32 R0, R10, 0x6, RZ ;  /* 0x000000060a007819 */ /* 0x004fe400000006ff */
[----:B------:R-:W-:Y:S01]  /*0080*/  SGXT.U32 R11, R11, 0x6 ;  /* 0x000000060b0b781a */ /* 0x000fe20000000000 */
[----:B------:R-:W-:-:S03]  /*0090*/  IMAD.WIDE.U32 R4, R13, 0x2, RZ ;  /* 0x000000020d047825 */ /* 0x000fc600078e00ff */
[----:B------:R-:W-:Y:S02]  /*00a0*/  LOP3.LUT R6, R0, R11, RZ, 0xfc, !PT ;  /* 0x0000000b00067212 */ /* 0x000fe400078efcff */
[----:B------:R-:W-:Y:S02]  /*00b0*/  MOV R0, R4 ;  /* 0x0000000400007202 */ /* 0x000fe40000000f00 */
[----:B------:R-:W-:Y:S01]  /*00c0*/  ISETP.GE.AND P0, PT, R6, UR4, PT ;  /* 0x0000000406007c0c */ /* 0x000fe2000bf06270 */
[----:B------:R-:W-:Y:S01]  /*00d0*/  ULDC.64 UR4, c[0x0][0x208] ;  /* 0x0000820000047ab9 */ /* 0x000fe20000000a00 */
[----:B------:R-:W-:-:S11]  /*00e0*/  MOV R9, R5 ;  /* 0x0000000500097202 */ /* 0x000fd60000000f00 */
[----:B------:R-:W-:Y:S02]  /*00f0*/  @P0 LEA R8, R10, R11, 0x6 ;  /* 0x0000000b0a080211 */ /* 0x000fe400078e30ff */
[----:B------:R-:W-:Y:S02]  /*0100*/  @P0 MOV R20, RZ ;  /* 0x000000ff00140202 */ /* 0x000fe40000000f00 */
[----:B------:R-:W-:Y:S01]  /*0110*/  @P0 MOV R17, RZ ;  /* 0x000000ff00110202 */ /* 0x000fe20000000f00 */
[----:B------:R-:W-:Y:S01]  /*0120*/  @P0 IMAD R8, R8, 0xc00, R13 ;  /* 0x00000c0008080824 */ /* 0x000fe200078e020d */
[----:B------:R-:W-:Y:S01]  /*0130*/  @P0 MOV R7, RZ ;  /* 0x000000ff00070202 */ /* 0x000fe20000000f00 */
[----:B------:R-:W-:Y:S06]  /*0140*/  @P0 BRA `(.L_x_0) ;  /* 0x0000000c00a80947 */ /* 0x000fec0003800000 */
[----:B------:R-:W1:Y:S01]  /*0150*/  LDC.64 R2, c[0x0][0x210] ;  /* 0x00008400ff027b82 */ /* 0x000e620000000a00 */
[----:B------:R-:W-:Y:S01]  /*0160*/  LEA R8, R10, R11, 0x6 ;  /* 0x0000000b0a087211 */ /* 0x000fe200078e30ff */
[----:B------:R-:W-:Y:S01]  /*0170*/  IMAD R7, R6, 0xc00, R13 ;  /* 0x00000c0006077824 */ /* 0x000fe200078e020d */
[----:B------:R-:W-:-:S03]  /*0180*/  IADD3 R12, P1, R4, UR6, RZ ;  /* 0x00000006040c7c10 */ /* 0x000fc6000ff3e0ff */
[----:B------:R-:W-:Y:S01]  /*0190*/  IMAD R8, R8, 0xc00, R13 ;  /* 0x00000c0008087824 */ /* 0x000fe200078e020d */
[----:B------:R-:W-:-:S04]  /*01a0*/  IADD3.X R13, R5, UR7, RZ, P1, !PT ;  /* 0x00000007050d7c10 */ /* 0x000fc80008ffe4ff */
[----:B------:R-:W-:Y:S01]  /*01b0*/  IADD3 R11, R8, 0x4, RZ ;  /* 0x00000004080b7810 */ /* 0x000fe20007ffe0ff */
[----:B------:R-:W2:Y:S01]  /*01c0*/  LDG.E.EL.U16 R9, desc[UR4][R12.64] ;  /* 0x000000040c097981 */ /* 0x000ea2000c2e1500 */
[----:B------:R-:W-:-:S03]  /*01d0*/  IADD3 R17, R8, 0x8, RZ ;  /* 0x0000000808117810 */ /* 0x000fc60007ffe0ff */
[----:B------:R-:W3:Y:S04]  /*01e0*/  LDG.E.EL.U16 R10, desc[UR4][R12.64+0x8] ;  /* 0x000008040c0a7981 */ /* 0x000ee8000c2e1500 */
[----:B------:R-:W4:Y:S01]  /*01f0*/  LDG.E.EL.U16 R18, desc[UR4][R12.64+0x10] ;  /* 0x000010040c127981 */ /* 0x000f22000c2e1500 */
[----:B-1----:R-:W-:-:S04]  /*0200*/  IMAD.WIDE R6, R7, 0x2, R2 ;  /* 0x0000000207067825 */ /* 0x002fc800078e0202 */
[--C-:B------:R-:W-:Y:S02]  /*0210*/  IMAD.WIDE R14, R11, 0x2, R2.reuse ;  /* 0x000000020b0e7825 */ /* 0x100fe400078e0202 */
[----:B------:R3:W5:Y:S02]  /*0220*/  LDG.E.EL.U16 R6, desc[UR4][R6.64] ;  /* 0x0000000406067981 */ /* 0x000764000c2e1500 */
[----:B------:R-:W-:Y:S02]  /*0230*/  IMAD.WIDE R16, R17, 0x2, R2 ;  /* 0x0000000211107825 */ /* 0x000fe400078e0202 */
[----:B------:R-:W5:Y:S04]  /*0240*/  LDG.E.EL.U16 R14, desc[UR4][R14.64] ;  /* 0x000000040e0e7981 */ /* 0x000f68000c2e1500 */
[----:B------:R-:W5:Y:S01]  /*0250*/  LDG.E.EL.U16 R16, desc[UR4][R16.64] ;  /* 0x0000000410107981 */ /* 0x000f62000c2e1500 */
[----:B--2---:R-:W-:-:S02]  /*0260*/  SHF.L.U32 R9, R9, 0x10, RZ ;  /* 0x0000001009097819 */ /* 0x004fc400000006ff */
[----:B---3--:R-:W-:Y:S02]  /*0270*/  SHF.L.U32 R7, R10, 0x10, RZ ;  /* 0x000000100a077819 */ /* 0x008fe400000006ff */
[----:B----4-:R-:W-:Y:S02]  /*0280*/  SHF.L.U32 R18, R18, 0x10, RZ ;  /* 0x0000001012127819 */ /* 0x010fe400000006ff */
[----:B-----5:R-:W-:Y:S02]  /*0290*/  SHF.L.U32 R0, R6, 0x10, RZ ;  /* 0x0000001006007819 */ /* 0x020fe400000006ff */
[----:B------:R-:W-:-:S03]  /*02a0*/  SHF.L.U32 R6, R14, 0x10, RZ ;  /* 0x000000100e067819 */ /* 0x000fc600000006ff */
[----:B------:R-:W-:Y:S02]  /*02b0*/  FADD R9, R0, R9 ;  /* 0x0000000900097221 */ /* 0x000fe40000000000 */
[----:B------:R-:W-:Y:S01]  /*02c0*/  FADD R6, R6, R7 ;  /* 0x0000000706067221 */ /* 0x000fe20000000000 */
[----:B------:R-:W-:-:S03]  /*02d0*/  SHF.L.U32 R7, R16, 0x10, RZ ;  /* 0x0000001010077819 */ /* 0x000fc600000006ff */
[----:B------:R-:W-:Y:S02]  /*02e0*/  FADD R0, -R9, R6 ;  /* 0x0000000609007221 */ /* 0x000fe40000000100 */
[----:B------:R-:W-:Y:S02]  /*02f0*/  FADD R18, R7, R18 ;  /* 0x0000001207127221 */ /* 0x000fe40000000000 */
[----:B------:R-:W-:-:S04]  /*0300*/  FFMA R9, R0, 0.5, R9 ;  /* 0x3f00000000097823 */ /* 0x000fc80000000009 */
[----:B------:R-:W-:Y:S01]  /*0310*/  FADD R10, -R9, R18 ;  /* 0x00000012090a7221 */ /* 0x000fe20000000100 */
[----:B------:R-:W-:-:S03]  /*0320*/  FADD R7, R6, -R9 ;  /* 0x8000000906077221 */ /* 0x000fc60000000000 */
[----:B------:R-:W-:Y:S01]  /*0330*/  FFMA R20, R10, 0.3333333432674407959, R9 ;  /* 0x3eaaaaab0a147823 */ /* 0x000fe20000000009 */
[----:B------:R-:W-:Y:S01]  /*0340*/  FFMA R7, R0, R7, RZ ;  /* 0x0000000700077223 */ /* 0x000fe200000000ff */
[----:B------:R-:W-:Y:S02]  /*0350*/  MOV R0, R4 ;  /* 0x0000000400007202 */ /* 0x000fe40000000f00 */
[----:B------:R-:W-:Y:S01]  /*0360*/  FADD R17, R18, -R20 ;  /* 0x8000001412117221 */ /* 0x000fe20000000000 */
[----:B------:R-:W-:-:S03]  /*0370*/  IADD3 R4, P1, R12, 0x18, RZ ;  /* 0x000000180c047810 */ /* 0x000fc60007f3e0ff */
[----:B------:R-:W-:Y:S01]  /*0380*/  FFMA R17, R10, R17, R7 ;  /* 0x000000110a117223 */ /* 0x000fe20000000007 */
[----:B------:R-:W-:Y:S01]  /*0390*/  HFMA2.MMA R7, -RZ, RZ, 2.125, 0 ;  /* 0x40400000ff077435 */ /* 0x000fe200000001ff */
[----:B------:R-:W-:Y:S02]  /*03a0*/  MOV R9, R5 ;  /* 0x0000000500097202 */ /* 0x000fe40000000f00 */
[----:B------:R-:W-:Y:S02]  /*03b0*/  MOV R10, 0x8 ;  /* 0x00000008000a7802 */ /* 0x000fe40000000f00 */
[----:B------:R-:W-:-:S07]  /*03c0*/  IADD3.X R5, RZ, R13, RZ, P1, !PT ;  /* 0x0000000dff057210 */ /* 0x000fce0000ffe4ff */
.L_x_1:
[----:B------:R-:W-:Y:S01]  /*03d0*/  IADD3 R13, R11, R10, RZ ;  /* 0x0000000a0b0d7210 */ /* 0x000fe20007ffe0ff */
[----:B------:R-:W2:Y:S04]  /*03e0*/  LDG.E.EL.U16 R26, desc[UR4][R4.64] ;  /* 0x00000004041a7981 */ /* 0x000ea8000c2e1500 */
[----:B------:R-:W-:Y:S01]  /*03f0*/  IMAD.WIDE R12, R13, 0x2, R2 ;  /* 0x000000020d0c7825 */ /* 0x000fe200078e0202 */
[----:B------:R-:W-:Y:S01]  /*0400*/  IADD3 R25, R11, 0x4, R10 ;  /* 0x000000040b197810 */ /* 0x000fe20007ffe00a */
[----:B------:R-:W3:Y:S04]  /*0410*/  LDG.E.EL.U16 R21, desc[UR4][R4.64+0x8] ;  /* 0x0000080404157981 */ /* 0x000ee8000c2e1500 */
[----:B------:R-:W4:Y:S01]  /*0420*/  LDG.E.EL.U16 R27, desc[UR4][R12.64] ;  /* 0x000000040c1b7981 */ /* 0x000f22000c2e1500 */
[----:B------:R-:W-:Y:S01]  /*0430*/  IMAD.WIDE R24, R25, 0x2, R2 ;  /* 0x0000000219187825 */ /* 0x000fe200078e0202 */
[----:B------:R-:W-:-:S02]  /*0440*/  IADD3 R23, R11, 0x8, R10 ;  /* 0x000000080b177810 */ /* 0x000fc40007ffe00a */
[----:B------:R-:W5:Y:S04]  /*0450*/  LDG.E.EL.U16 R16, desc[UR4][R4.64+0x10] ;  /* 0x0000100404107981 */ /* 0x000f68000c2e1500 */
[----:B------:R-:W3:Y:S01]  /*0460*/  LDG.E.EL.U16 R25, desc[UR4][R24.64] ;  /* 0x0000000418197981 */ /* 0x000ee2000c2e1500 */
[----:B------:R-:W-:Y:S01]  /*0470*/  IMAD.WIDE R22, R23, 0x2, R2 ;  /* 0x0000000217167825 */ /* 0x000fe200078e0202 */
[----:B------:R-:W-:Y:S02]  /*0480*/  IADD3 R19, R11, 0xc, R10 ;  /* 0x0000000c0b137810 */ /* 0x000fe40007ffe00a */
[----:B------:R-:W3:Y:S04]  /*0490*/  LDG.E.EL.U16 R12, desc[UR4][R4.64+0x18] ;  /* 0x00001804040c7981 */ /* 0x000ee8000c2e1500 */
[----:B------:R1:W5:Y:S01]  /*04a0*/  LDG.E.EL.U16 R23, desc[UR4][R22.64] ;  /* 0x0000000416177981 */ /* 0x000362000c2e1500 */
[----:B------:R-:W-:Y:S01]  /*04b0*/  IMAD.WIDE R18, R19, 0x2, R2 ;  /* 0x0000000213127825 */ /* 0x000fe200078e0202 */
[----:B------:R-:W-:-:S02]  /*04c0*/  IADD3 R15, R11, 0x10, R10 ;  /* 0x000000100b0f7810 */ /* 0x000fc40007ffe00a */
[----:B------:R-:W5:Y:S04]  /*04d0*/  LDG.E.EL.U16 R6, desc[UR4][R4.64+0x20] ;  /* 0x0000200404067981 */ /* 0x000f68000c2e1500 */
[----:B------:R-:W5:Y:S01]  /*04e0*/  LDG.E.EL.U16 R13, desc[UR4][R18.64] ;  /* 0x00000004120d7981 */ /* 0x000f62000c2e1500 */
[----:B------:R-:W-:-:S05]  /*04f0*/  IMAD.WIDE R14, R15, 0x2, R2 ;  /* 0x000000020f0e7825 */ /* 0x000fca00078e0202 */
[----:B0-----:R0:W5:Y:S01]  /*0500*/  LDG.E.EL.U16 R24, desc[UR4][R14.64] ;  /* 0x000000040e187981 */ /* 0x001162000c2e1500 */
[----:B------:R-:W-:-:S05]  /*0510*/  FADD R7, R7, 1 ;  /* 0x3f80000007077421 */ /* 0x000fca0000000000 */
[C---:B------:R-:W-:Y:S01]  /*0520*/  FSETP.GEU.AND P2, PT, |R7|.reuse, 1.175494350822287508e-38, PT ;  /* 0x008000000700780b */ /* 0x040fe20003f4e200 */
[C---:B-1----:R-:W-:Y:S01]  /*0530*/  FMUL R22, R7.reuse, 0.25 ;  /* 0x3e80000007167820 */ /* 0x042fe20000400000 */
[----:B------:R-:W-:-:S04]  /*0540*/  FSETP.GT.AND P1, PT, |R7|, 8.50705917302346158658e+37, PT ;  /* 0x7e8000000700780b */ /* 0x000fc80003f24200 */
[----:B------:R-:W-:Y:S01]  /*0550*/  FSEL R22, R22, R7, P1 ;  /* 0x0000000716167208 */ /* 0x000fe20000800000 */
[----:B0-----:R-:W-:-:S06]  /*0560*/  FADD R14, R7, 1 ;  /* 0x3f800000070e7421 */ /* 0x001fcc0000000000 */
[----:B------:R-:W-:-:S04]  /*0570*/  @!P2 FMUL R22, R22, 16777216 ;  /* 0x4b8000001616a820 */ /* 0x000fc80000400000 */
[----:B------:R-:W0:Y:S01]  /*0580*/  MUFU.RCP R15, R22 ;  /* 0x00000016000f7308 */ /* 0x000e220000001000 */
[----:B------:R-:W-:Y:S02]  /*0590*/  FSETP.GEU.AND P3, PT, |R14|, 1.175494350822287508e-38, PT ;  /* 0x008000000e00780b */ /* 0x000fe40003f6e200 */
[----:B--2---:R-:W-:Y:S02]  /*05a0*/  SHF.L.U32 R26, R26, 0x10, RZ ;  /* 0x000000101a1a7819 */ /* 0x004fe400000006ff */
[----:B----4-:R-:W-:-:S05]  /*05b0*/  SHF.L.U32 R27, R27, 0x10, RZ ;  /* 0x000000101b1b7819 */ /* 0x010fca00000006ff */
[----:B------:R-:W-:-:S04]  /*05c0*/  FADD R27, R27, R26 ;  /* 0x0000001a1b1b7221 */ /* 0x000fc80000000000 */
[----:B------:R-:W-:-:S04]  /*05d0*/  FADD R26, R27, -R20 ;  /* 0x800000141b1a7221 */ /* 0x000fc80000000000 */
[----:B------:R-:W-:Y:S01]  /*05e0*/  FMUL R19, R26, 0.25 ;  /* 0x3e8000001a137820 */ /* 0x000fe20000400000 */
[----:B---3--:R-:W-:-:S04]  /*05f0*/  SHF.L.U32 R18, R21, 0x10, RZ ;  /* 0x0000001015127819 */ /* 0x008fc800000006ff */
[----:B------:R-:W-:Y:S01]  /*0600*/  FSEL R7, R19, R26, P1 ;  /* 0x0000001a13077208 */ /* 0x000fe20000800000 */
[C---:B------:R-:W-:Y:S01]  /*0610*/  FMUL R19, R14.reuse, 0.25 ;  /* 0x3e8000000e137820 */ /* 0x040fe20000400000 */
[----:B------:R-:W-:Y:S02]  /*0620*/  FSETP.GT.AND P1, PT, |R14|, 8.50705917302346158658e+37, PT ;  /* 0x7e8000000e00780b */ /* 0x000fe40003f24200 */
[----:B------:R-:W-:Y:S01]  /*0630*/  SHF.L.U32 R25, R25, 0x10, RZ ;  /* 0x0000001019197819 */ /* 0x000fe200000006ff */
[----:B------:R-:W-:Y:S01]  /*0640*/  @!P2 FMUL R7, R7, 16777216 ;  /* 0x4b8000000707a820 */ /* 0x000fe20000400000 */
[----:B------:R-:W-:-:S03]  /*0650*/  FSEL R19, R19, R14, P1 ;  /* 0x0000000e13137208 */ /* 0x000fc60000800000 */
[----:B0-----:R-:W-:Y:S01]  /*0660*/  FFMA R7, R15, R7, R20 ;  /* 0x000000070f077223 */ /* 0x001fe20000000014 */
[----:B------:R-:W-:Y:S01]  /*0670*/  FADD R22, R25, R18 ;  /* 0x0000001219167221 */ /* 0x000fe20000000000 */
[----:B------:R-:W-:-:S03]  /*0680*/  @!P3 FMUL R19, R19, 16777216 ;  /* 0x4b8000001313b820 */ /* 0x000fc60000400000 */
[----:B------:R-:W-:Y:S01]  /*0690*/  FADD R18, -R7, R22 ;  /* 0x0000001607127221 */ /* 0x000fe20000000100 */
[----:B------:R-:W0:Y:S03]  /*06a0*/  MUFU.RCP R20, R19 ;  /* 0x0000001300147308 */ /* 0x000e260000001000 */
[----:B------:R-:W-:Y:S01]  /*06b0*/  FMUL R15, R18, 0.25 ;  /* 0x3e800000120f7820 */ /* 0x000fe20000400000 */
[----:B------:R-:W-:-:S04]  /*06c0*/  FADD R21, R14, 1 ;  /* 0x3f8000000e157421 */ /* 0x000fc80000000000 */
[----:B------:R-:W-:Y:S02]  /*06d0*/  FSEL R15, R15, R18, P1 ;  /* 0x000000120f0f7208 */ /* 0x000fe40000800000 */
[----:B-----5:R-:W-:Y:S02]  /*06e0*/  SHF.L.U32 R25, R16, 0x10, RZ ;  /* 0x0000001010197819 */ /* 0x020fe400000006ff */
[----:B------:R-:W-:Y:S01]  /*06f0*/  SHF.L.U32 R14, R23, 0x10, RZ ;  /* 0x00000010170e7819 */ /* 0x000fe200000006ff */
[----:B------:R-:W-:Y:S01]  /*0700*/  @!P3 FMUL R15, R15, 16777216 ;  /* 0x4b8000000f0fb820 */ /* 0x000fe20000400000 */
[C---:B------:R-:W-:Y:S01]  /*0710*/  FSETP.GEU.AND P2, PT, |R21|.reuse, 1.175494350822287508e-38, PT ;  /* 0x008000001500780b */ /* 0x040fe20003f4e200 */
[C---:B------:R-:W-:Y:S01]  /*0720*/  FMUL R16, R21.reuse, 0.25 ;  /* 0x3e80000015107820 */ /* 0x040fe20000400000 */
[----:B------:R-:W-:Y:S01]  /*0730*/  FSETP.GT.AND P1, PT, |R21|, 8.50705917302346158658e+37, PT ;  /* 0x7e8000001500780b */ /* 0x000fe20003f24200 */
[----:B0-----:R-:W-:Y:S01]  /*0740*/  FFMA R23, R20, R15, R7 ;  /* 0x0000000f14177223 */ /* 0x001fe20000000007 */
[----:B------:R-:W-:-:S02]  /*0750*/  FADD R19, R14, R25 ;  /* 0x000000190e137221 */ /* 0x000fc40000000000 */
[----:B------:R-:W-:Y:S02]  /*0760*/  FSEL R16, R16, R21, P1 ;  /* 0x0000001510107208 */ /* 0x000fe40000800000 */
[----:B------:R-:W-:-:S04]  /*0770*/  FADD R14, -R23, R19 ;  /* 0x00000013170e7221 */ /* 0x000fc80000000100 */
[----:B------:R-:W-:Y:S01]  /*0780*/  FMUL R15, R14, 0.25 ;  /* 0x3e8000000e0f7820 */ /* 0x000fe20000400000 */
[----:B------:R-:W-:Y:S01]  /*0790*/  @!P2 FMUL R16, R16, 16777216 ;  /* 0x4b8000001010a820 */ /* 0x000fe20000400000 */
[----:B------:R-:W-:-:S03]  /*07a0*/  FADD R21, R21, 1 ;  /* 0x3f80000015157421 */ /* 0x000fc60000000000 */
[----:B------:R-:W0:Y:S01]  /*07b0*/  MUFU.RCP R20, R16 ;  /* 0x0000001000147308 */ /* 0x000e220000001000 */
[----:B------:R-:W-:Y:S01]  /*07c0*/  FSEL R15, R15, R14, P1 ;  /* 0x0000000e0f0f7208 */ /* 0x000fe20000800000 */
[----:B------:R-:W-:-:S04]  /*07d0*/  FMUL R28, R21, 0.25 ;  /* 0x3e800000151c7820 */ /* 0x000fc80000400000 */
[----:B------:R-:W-:Y:S01]  /*07e0*/  @!P2 FMUL R15, R15, 16777216 ;  /* 0x4b8000000f0fa820 */ /* 0x000fe20000400000 */
[C---:B------:R-:W-:Y:S02]  /*07f0*/  FSETP.GEU.AND P2, PT, |R21|.reuse, 1.175494350822287508e-38, PT ;  /* 0x008000001500780b */ /* 0x040fe40003f4e200 */
[----:B------:R-:W-:Y:S02]  /*0800*/  FSETP.GT.AND P1, PT, |R21|, 8.50705917302346158658e+37, PT ;  /* 0x7e8000001500780b */ /* 0x000fe40003f24200 */
[----:B------:R-:W-:Y:S02]  /*0810*/  SHF.L.U32 R12, R12, 0x10, RZ ;  /* 0x000000100c0c7819 */ /* 0x000fe400000006ff */
[----:B------:R-:W-:Y:S02]  /*0820*/  SHF.L.U32 R13, R13, 0x10, RZ ;  /* 0x000000100d0d7819 */ /* 0x000fe400000006ff */
[----:B------:R-:W-:Y:S01]  /*0830*/  FSEL R28, R28, R21, P1 ;  /* 0x000000151c1c7208 */ /* 0x000fe20000800000 */
[----:B0-----:R-:W-:-:S02]  /*0840*/  FFMA R20, R20, R15, R23 ;  /* 0x0000000f14147223 */ /* 0x001fc40000000017 */
[----:B------:R-:W-:Y:S02]  /*0850*/  FADD R15, R13, R12 ;  /* 0x0000000c0d0f7221 */ /* 0x000fe40000000000 */
[----:B------:R-:W-:Y:S02]  /*0860*/  @!P2 FMUL R28, R28, 16777216 ;  /* 0x4b8000001c1ca820 */ /* 0x000fe40000400000 */
[----:B------:R-:W-:Y:S02]  /*0870*/  FADD R13, -R20, R15 ;  /* 0x0000000f140d7221 */ /* 0x000fe40000000100 */
[----:B------:R-:W0:Y:S02]  /*0880*/  MUFU.RCP R25, R28 ;  /* 0x0000001c00197308 */ /* 0x000e240000001000 */
[----:B------:R-:W-:-:S05]  /*0890*/  FMUL R12, R13, 0.25 ;  /* 0x3e8000000d0c7820 */ /* 0x000fca0000400000 */
[----:B------:R-:W-:Y:S01]  /*08a0*/  FSEL R12, R12, R13, P1 ;  /* 0x0000000d0c0c7208 */ /* 0x000fe20000800000 */
[----:B------:R-:W-:-:S04]  /*08b0*/  FADD R27, R27, -R7 ;  /* 0x800000071b1b7221 */ /* 0x000fc80000000000 */
[----:B------:R-:W-:Y:S01]  /*08c0*/  @!P2 FMUL R12, R12, 16777216 ;  /* 0x4b8000000c0ca820 */ /* 0x000fe20000400000 */
[----:B------:R-:W-:-:S03]  /*08d0*/  SHF.L.U32 R7, R6, 0x10, RZ ;  /* 0x0000001006077819 */ /* 0x000fc600000006ff */
[----:B0-----:R-:W-:Y:S01]  /*08e0*/  FFMA R16, R25, R12, R20 ;  /* 0x0000000c19107223 */ /* 0x001fe20000000014 */
[----:B------:R-:W-:Y:S02]  /*08f0*/  SHF.L.U32 R12, R24, 0x10, RZ ;  /* 0x00000010180c7819 */ /* 0x000fe400000006ff */
[----:B------:R-:W-:Y:S01]  /*0900*/  IADD3 R25, R11, 0x14, R10 ;  /* 0x000000140b197810 */ /* 0x000fe20007ffe00a */
[----:B------:R-:W2:Y:S02]  /*0910*/  LDG.E.EL.U16 R24, desc[UR4][R4.64+0x28] ;  /* 0x0000280404187981 */ /* 0x000ea4000c2e1500 */
[----:B------:R-:W-:Y:S02]  /*0920*/  FADD R12, R12, R7 ;  /* 0x000000070c0c7221 */ /* 0x000fe40000000000 */
[----:B------:R-:W-:-:S04]  /*0930*/  IMAD.WIDE R6, R25, 0x2, R2 ;  /* 0x0000000219067825 */ /* 0x000fc800078e0202 */
[----:B------:R-:W-:Y:S01]  /*0940*/  FADD R21, R21, 1 ;  /* 0x3f80000015157421 */ /* 0x000fe20000000000 */
[----:B------:R0:W3:Y:S04]  /*0950*/  LDG.E.EL.U16 R25, desc[UR4][R6.64] ;  /* 0x0000000406197981 */ /* 0x0000e8000c2e1500 */
[C---:B------:R-:W-:Y:S01]  /*0960*/  FSETP.GEU.AND P2, PT, |R21|.reuse, 1.175494350822287508e-38, PT ;  /* 0x008000001500780b */ /* 0x040fe20003f4e200 */
[C---:B------:R-:W-:Y:S01]  /*0970*/  FMUL R28, R21.reuse, 0.25 ;  /* 0x3e800000151c7820 */ /* 0x040fe20000400000 */
[----:B------:R-:W-:-:S04]  /*0980*/  FSETP.GT.AND P1, PT, |R21|, 8.50705917302346158658e+37, PT ;  /* 0x7e8000001500780b */ /* 0x000fc80003f24200 */
[----:B------:R-:W-:Y:S01]  /*0990*/  FSEL R29, R28, R21, P1 ;  /* 0x000000151c1d7208 */ /* 0x000fe20000800000 */
[----:B------:R-:W-:Y:S01]  /*09a0*/  FFMA R27, R26, R27, R17 ;  /* 0x0000001b1a1b7223 */ /* 0x000fe20000000011 */
[----:B------:R-:W-:-:S05]  /*09b0*/  FADD R17, -R16, R12 ;  /* 0x0000000c10117221 */ /* 0x000fca0000000100 */
[----:B------:R-:W-:Y:S01]  /*09c0*/  @!P2 FMUL R29, R29, 16777216 ;  /* 0x4b8000001d1da820 */ /* 0x000fe20000400000 */
[----:B------:R-:W-:Y:S01]  /*09d0*/  FMUL R26, R17, 0.25 ;  /* 0x3e800000111a7820 */ /* 0x000fe20000400000 */
[----:B0-----:R-:W-:-:S04]  /*09e0*/  IADD3 R7, R11, 0x18, R10 ;  /* 0x000000180b077810 */ /* 0x001fc80007ffe00a */
[----:B------:R-:W0:Y:S01]  /*09f0*/  MUFU.RCP R29, R29 ;  /* 0x0000001d001d7308 */ /* 0x000e220000001000 */
[----:B------:R-:W-:Y:S01]  /*0a00*/  FSEL R26, R26, R17, P1 ;  /* 0x000000111a1a7208 */ /* 0x000fe20000800000 */
[----:B------:R-:W-:-:S04]  /*0a10*/  IMAD.WIDE R6, R7, 0x2, R2 ;  /* 0x0000000207067825 */ /* 0x000fc800078e0202 */
[----:B------:R-:W-:Y:S01]  /*0a20*/  @!P2 FMUL R26, R26, 16777216 ;  /* 0x4b8000001a1aa820 */ /* 0x000fe20000400000 */
[----:B------:R-:W-:Y:S01]  /*0a30*/  FADD R28, R22, -R23 ;  /* 0x80000017161c7221 */ /* 0x000fe20000000000 */
[----:B------:R1:W4:Y:S02]  /*0a40*/  LDG.E.EL.U16 R6, desc[UR4][R6.64] ;  /* 0x0000000406067981 */ /* 0x000324000c2e1500 */
[----:B0-----:R-:W-:Y:S02]  /*0a50*/  FFMA R23, R29, R26, R16 ;  /* 0x0000001a1d177223 */ /* 0x001fe40000000010 */
[----:B------:R-:W5:Y:S01]  /*0a60*/  LDG.E.EL.U16 R26, desc[UR4][R4.64+0x30] ;  /* 0x00003004041a7981 */ /* 0x000f62000c2e1500 */
[----:B------:R-:W-:-:S05]  /*0a70*/  FADD R21, R21, 1 ;  /* 0x3f80000015157421 */ /* 0x000fca0000000000 */
[C---:B------:R-:W-:Y:S02]  /*0a80*/  FSETP.GEU.AND P2, PT, |R21|.reuse, 1.175494350822287508e-38, PT ;  /* 0x008000001500780b */ /* 0x040fe40003f4e200 */
[----:B------:R-:W-:Y:S01]  /*0a90*/  FSETP.GT.AND P1, PT, |R21|, 8.50705917302346158658e+37, PT ;  /* 0x7e8000001500780b */ /* 0x000fe20003f24200 */
[----:B------:R-:W-:Y:S01]  /*0aa0*/  FFMA R27, R18, R28, R27 ;  /* 0x0000001c121b7223 */ /* 0x000fe2000000001b */
[----:B------:R-:W-:Y:S01]  /*0ab0*/  FADD R28, R19, -R20 ;  /* 0x80000014131c7221 */ /* 0x000fe20000000000 */
[----:B--2---:R-:W-:Y:S02]  /*0ac0*/  SHF.L.U32 R24, R24, 0x10, RZ ;  /* 0x0000001018187819 */ /* 0x004fe400000006ff */
[----:B---3--:R-:W-:-:S05]  /*0ad0*/  SHF.L.U32 R22, R25, 0x10, RZ ;  /* 0x0000001019167819 */ /* 0x008fca00000006ff */
[----:B------:R-:W-:Y:S01]  /*0ae0*/  FADD R22, R22, R24 ;  /* 0x0000001816167221 */ /* 0x000fe20000000000 */
[----:B------:R-:W-:-:S05]  /*0af0*/  FMUL R24, R21, 0.25 ;  /* 0x3e80000015187820 */ /* 0x000fca0000400000 */
[----:B------:R-:W-:Y:S01]  /*0b00*/  FSEL R24, R24, R21, P1 ;  /* 0x0000001518187208 */ /* 0x000fe20000800000 */
[----:B------:R-:W-:-:S04]  /*0b10*/  FADD R18, -R23, R22 ;  /* 0x0000001617127221 */ /* 0x000fc80000000100 */
[----:B------:R-:W-:Y:S01]  /*0b20*/  @!P2 FMUL R24, R24, 16777216 ;  /* 0x4b8000001818a820 */ /* 0x000fe20000400000 */
[----:B-1----:R-:W-:-:S05]  /*0b30*/  FMUL R7, R18, 0.25 ;  /* 0x3e80000012077820 */ /* 0x002fca0000400000 */
[----:B------:R-:W0:Y:S01]  /*0b40*/  MUFU.RCP R24, R24 ;  /* 0x0000001800187308 */ /* 0x000e220000001000 */
[----:B------:R-:W-:-:S05]  /*0b50*/  FSEL R7, R7, R18, P1 ;  /* 0x0000001207077208 */ /* 0x000fca0000800000 */
[----:B------:R-:W-:Y:S01]  /*0b60*/  @!P2 FMUL R7, R7, 16777216 ;  /* 0x4b8000000707a820 */ /* 0x000fe20000400000 */
[----:B----4-:R-:W-:Y:S01]  /*0b70*/  SHF.L.U32 R19, R6, 0x10, RZ ;  /* 0x0000001006137819 */ /* 0x010fe200000006ff */
[----:B------:R-:W-:Y:S02]  /*0b80*/  FADD R21, R21, 1 ;  /* 0x3f80000015157421 */ /* 0x000fe40000000000 */
[----:B0-----:R-:W-:Y:S01]  /*0b90*/  FFMA R20, R24, R7, R23 ;  /* 0x0000000718147223 */ /* 0x001fe20000000017 */
[----:B------:R-:W-:Y:S01]  /*0ba0*/  IADD3 R7, R11, 0x1c, R10 ;  /* 0x0000001c0b077810 */ /* 0x000fe20007ffe00a */
[----:B------:R-:W2:Y:S01]  /*0bb0*/  LDG.E.EL.U16 R24, desc[UR4][R4.64+0x38] ;  /* 0x0000380404187981 */ /* 0x000ea2000c2e1500 */
[----:B-----5:R-:W-:-:S03]  /*0bc0*/  SHF.L.U32 R26, R26, 0x10, RZ ;  /* 0x000000101a1a7819 */ /* 0x020fc600000006ff */
[----:B------:R-:W-:Y:S01]  /*0bd0*/  IMAD.WIDE R6, R7, 0x2, R2 ;  /* 0x0000000207067825 */ /* 0x000fe200078e0202 */
[----:B------:R-:W-:-:S03]  /*0be0*/  FSETP.GEU.AND P2, PT, |R21|, 1.175494350822287508e-38, PT ;  /* 0x008000001500780b */ /* 0x000fc60003f4e200 */
[----:B------:R-:W-:Y:S01]  /*0bf0*/  FADD R19, R19, R26 ;  /* 0x0000001a13137221 */ /* 0x000fe20000000000 */
[C---:B------:R-:W-:Y:S01]  /*0c00*/  FMUL R26, R21.reuse, 0.25 ;  /* 0x3e800000151a7820 */ /* 0x040fe20000400000 */
[----:B------:R0:W3:Y:S01]  /*0c10*/  LDG.E.EL.U16 R25, desc[UR4][R6.64] ;  /* 0x0000000406197981 */ /* 0x0000e2000c2e1500 */
[----:B------:R-:W-:-:S04]  /*0c20*/  FSETP.GT.AND P1, PT, |R21|, 8.50705917302346158658e+37, PT ;  /* 0x7e8000001500780b */ /* 0x000fc80003f24200 */
[----:B------:R-:W-:Y:S01]  /*0c30*/  FSEL R29, R26, R21, P1 ;  /* 0x000000151a1d7208 */ /* 0x000fe20000800000 */
[----:B------:R-:W-:Y:S01]  /*0c40*/  FFMA R26, R14, R28, R27 ;  /* 0x0000001c0e1a7223 */ /* 0x000fe2000000001b */
[----:B------:R-:W-:-:S03]  /*0c50*/  FADD R14, -R20, R19 ;  /* 0x00000013140e7221 */ /* 0x000fc60000000100 */
[----:B------:R-:W-:Y:S01]  /*0c60*/  @!P2 FMUL R29, R29, 16777216 ;  /* 0x4b8000001d1da820 */ /* 0x000fe20000400000 */
[----:B------:R-:W-:-:S05]  /*0c70*/  FMUL R27, R14, 0.25 ;  /* 0x3e8000000e1b7820 */ /* 0x000fca0000400000 */
[----:B------:R-:W1:Y:S01]  /*0c80*/  MUFU.RCP R29, R29 ;  /* 0x0000001d001d7308 */ /* 0x000e620000001000 */
[----:B0-----:R-:W-:Y:S02]  /*0c90*/  FSEL R6, R27, R14, P1 ;  /* 0x0000000e1b067208 */ /* 0x001fe40000800000 */
[----:B------:R-:W-:-:S03]  /*0ca0*/  IADD3 R7, R11, 0x20, R10 ;  /* 0x000000200b077810 */ /* 0x000fc60007ffe00a */
[----:B------:R-:W-:Y:S01]  /*0cb0*/  @!P2 FMUL R6, R6, 16777216 ;  /* 0x4b8000000606a820 */ /* 0x000fe20000400000 */
[----:B------:R-:W-:Y:S02]  /*0cc0*/  FADD R27, R15, -R16 ;  /* 0x800000100f1b7221 */ /* 0x000fe40000000000 */
[----:B------:R-:W4:Y:S01]  /*0cd0*/  LDG.E.EL.U16 R15, desc[UR4][R4.64+0x40] ;  /* 0x00004004040f7981 */ /* 0x000f22000c2e1500 */
[----:B-1----:R-:W-:Y:S01]  /*0ce0*/  FFMA R16, R29, R6, R20 ;  /* 0x000000061d107223 */ /* 0x002fe20000000014 */
[----:B------:R-:W-:-:S06]  /*0cf0*/  IMAD.WIDE R6, R7, 0x2, R2 ;  /* 0x0000000207067825 */ /* 0x000fcc00078e0202 */
[----:B------:R0:W5:Y:S01]  /*0d00*/  LDG.E.EL.U16 R6, desc[UR4][R6.64] ;  /* 0x0000000406067981 */ /* 0x000162000c2e1500 */
[----:B------:R-:W-:Y:S01]  /*0d10*/  FFMA R26, R13, R27, R26 ;  /* 0x0000001b0d1a7223 */ /* 0x000fe2000000001a */
[----:B------:R-:W-:Y:S01]  /*0d20*/  FADD R12, R12, -R23 ;  /* 0x800000170c0c7221 */ /* 0x000fe20000000000 */
[----:B------:R-:W-:Y:S01]  /*0d30*/  IADD3 R10, R10, 0x24, RZ ;  /* 0x000000240a0a7810 */ /* 0x000fe20007ffe0ff */
[----:B------:R-:W-:Y:S01]  /*0d40*/  FADD R22, R22, -R20 ;  /* 0x8000001416167221 */ /* 0x000fe20000000000 */
[----:B--2---:R-:W-:Y:S01]  /*0d50*/  SHF.L.U32 R28, R24, 0x10, RZ ;  /* 0x00000010181c7819 */ /* 0x004fe200000006ff */
[----:B------:R-:W-:-:S05]  /*0d60*/  FADD R24, R21, 1 ;  /* 0x3f80000015187421 */ /* 0x000fca0000000000 */
[C---:B------:R-:W-:Y:S02]  /*0d70*/  FSETP.GEU.AND P2, PT, |R24|.reuse, 1.175494350822287508e-38, PT ;  /* 0x008000001800780b */ /* 0x040fe40003f4e200 */
[----:B---3--:R-:W-:Y:S02]  /*0d80*/  SHF.L.U32 R25, R25, 0x10, RZ ;  /* 0x0000001019197819 */ /* 0x008fe400000006ff */
[----:B------:R-:W-:-:S03]  /*0d90*/  FSETP.GT.AND P1, PT, |R24|, 8.50705917302346158658e+37, PT ;  /* 0x7e8000001800780b */ /* 0x000fc60003f24200 */
[----:B------:R-:W-:Y:S01]  /*0da0*/  FADD R21, R25, R28 ;  /* 0x0000001c19157221 */ /* 0x000fe20000000000 */
[----:B------:R-:W-:-:S05]  /*0db0*/  FMUL R25, R24, 0.25 ;  /* 0x3e80000018197820 */ /* 0x000fca0000400000 */
[----:B------:R-:W-:Y:S01]  /*0dc0*/  FSEL R25, R25, R24, P1 ;  /* 0x0000001819197208 */ /* 0x000fe20000800000 */
[----:B------:R-:W-:-:S04]  /*0dd0*/  FADD R13, -R16, R21 ;  /* 0x00000015100d7221 */ /* 0x000fc80000000100 */
[----:B------:R-:W-:Y:S01]  /*0de0*/  @!P2 FMUL R25, R25, 16777216 ;  /* 0x4b8000001919a820 */ /* 0x000fe20000400000 */
[----:B------:R-:W-:-:S05]  /*0df0*/  FMUL R28, R13, 0.25 ;  /* 0x3e8000000d1c7820 */ /* 0x000fca0000400000 */
[----:B------:R-:W1:Y:S01]  /*0e00*/  MUFU.RCP R25, R25 ;  /* 0x0000001900197308 */ /* 0x000e620000001000 */
[----:B------:R-:W-:Y:S01]  /*0e10*/  FSEL R28, R28, R13, P1 ;  /* 0x0000000d1c1c7208 */ /* 0x000fe20000800000 */
[----:B0-----:R-:W-:-:S04]  /*0e20*/  FADD R7, R24, 1 ;  /* 0x3f80000018077421 */ /* 0x001fc80000000000 */
[----:B------:R-:W-:Y:S01]  /*0e30*/  @!P2 FMUL R28, R28, 16777216 ;  /* 0x4b8000001c1ca820 */ /* 0x000fe20000400000 */
[C---:B------:R-:W-:Y:S02]  /*0e40*/  FSETP.GEU.AND P2, PT, |R7|.reuse, 1.175494350822287508e-38, PT ;  /* 0x008000000700780b */ /* 0x040fe40003f4e200 */
[----:B------:R-:W-:Y:S02]  /*0e50*/  FSETP.GT.AND P1, PT, |R7|, 8.50705917302346158658e+37, PT ;  /* 0x7e8000000700780b */ /* 0x000fe40003f24200 */
[----:B----4-:R-:W-:Y:S01]  /*0e60*/  SHF.L.U32 R15, R15, 0x10, RZ ;  /* 0x000000100f0f7819 */ /* 0x010fe200000006ff */
[----:B-1----:R-:W-:Y:S01]  /*0e70*/  FFMA R24, R25, R28, R16 ;  /* 0x0000001c19187223 */ /* 0x002fe20000000010 */
[----:B------:R-:W-:Y:S01]  /*0e80*/  FMUL R28, R7, 0.25 ;  /* 0x3e800000071c7820 */ /* 0x000fe20000400000 */
[----:B-----5:R-:W-:-:S04]  /*0e90*/  SHF.L.U32 R6, R6, 0x10, RZ ;  /* 0x0000001006067819 */ /* 0x020fc800000006ff */
[----:B------:R-:W-:Y:S01]  /*0ea0*/  FSEL R28, R28, R7, P1 ;  /* 0x000000071c1c7208 */ /* 0x000fe20000800000 */
[----:B------:R-:W-:Y:S01]  /*0eb0*/  FADD R15, R6, R15 ;  /* 0x0000000f060f7221 */ /* 0x000fe20000000000 */
[----:B------:R-:W-:-:S03]  /*0ec0*/  FFMA R25, R17, R12, R26 ;  /* 0x0000000c11197223 */ /* 0x000fc6000000001a */
[----:B------:R-:W-:Y:S01]  /*0ed0*/  @!P2 FMUL R28, R28, 16777216 ;  /* 0x4b8000001c1ca820 */ /* 0x000fe20000400000 */
[----:B------:R-:W-:-:S03]  /*0ee0*/  FADD R6, R15, -R24 ;  /* 0x800000180f067221 */ /* 0x000fc60000000000 */
[----:B------:R-:W0:Y:S01]  /*0ef0*/  MUFU.RCP R17, R28 ;  /* 0x0000001c00117308 */ /* 0x000e220000001000 */
[----:B------:R-:W-:-:S05]  /*0f00*/  FMUL R23, R6, 0.25 ;  /* 0x3e80000006177820 */ /* 0x000fca0000400000 */
[----:B------:R-:W-:Y:S02]  /*0f10*/  FSEL R20, R23, R6, P1 ;  /* 0x0000000617147208 */ /* 0x000fe40000800000 */
[----:B------:R-:W-:Y:S01]  /*0f20*/  ISETP.GE.U32.AND P1, PT, R10, 0xbfc, PT ;  /* 0x00000bfc0a00780c */ /* 0x000fe20003f26070 */
[----:B------:R-:W-:Y:S01]  /*0f30*/  FFMA R25, R18, R22, R25 ;  /* 0x0000001612197223 */ /* 0x000fe20000000019 */
[----:B------:R-:W-:Y:S01]  /*0f40*/  FADD R16, R19, -R16 ;  /* 0x8000001013107221 */ /* 0x000fe20000000000 */
[----:B------:R-:W-:Y:S01]  /*0f50*/  @!P2 FMUL R20, R20, 16777216 ;  /* 0x4b8000001414a820 */ /* 0x000fe20000400000 */
[--C-:B------:R-:W-:Y:S02]  /*0f60*/  FADD R21, R21, -R24.reuse ;  /* 0x8000001815157221 */ /* 0x100fe40000000000 */
[----:B------:R-:W-:Y:S01]  /*0f70*/  FFMA R16, R14, R16, R25 ;  /* 0x000000100e107223 */ /* 0x000fe20000000019 */
[----:B0-----:R-:W-:Y:S01]  /*0f80*/  FFMA R20, R17, R20, R24 ;  /* 0x0000001411147223 */ /* 0x001fe20000000018 */
[----:B------:R-:W-:-:S02]  /*0f90*/  IADD3 R4, P2, R4, 0x48, RZ ;  /* 0x0000004804047810 */ /* 0x000fc40007f5e0ff */
[----:B------:R-:W-:Y:S01]  /*0fa0*/  FFMA R21, R13, R21, R16 ;  /* 0x000000150d157223 */ /* 0x000fe20000000010 */
[----:B------:R-:W-:Y:S01]  /*0fb0*/  FADD R15, R15, -R20 ;  /* 0x800000140f0f7221 */ /* 0x000fe20000000000 */
[----:B------:R-:W-:-:S03]  /*0fc0*/  IADD3.X R5, RZ, R5, RZ, P2, !PT ;  /* 0x00000005ff057210 */ /* 0x000fc600017fe4ff */
[----:B------:R-:W-:Y:S01]  /*0fd0*/  FFMA R17, R6, R15, R21 ;  /* 0x0000000f06117223 */ /* 0x000fe20000000015 */
[----:B------:R-:W-:Y:S06]  /*0fe0*/  @!P1 BRA `(.L_x_1) ;  /* 0xfffffff000f89947 */ /* 0x000fec000383ffff */
.L_x_0:
[----:B------:R-:W-:Y:S05]  /*0ff0*/  WARPSYNC.ALL ;  /* 0x0000000000007948 */ /* 0x000fea0003800000 */
[----:B------:R-:W1:Y:S01]  /*1000*/  SHFL.BFLY PT, R6, R7, 0x2, 0x1f ;  /* 0x0c401f0007067f89 */ /* 0x000e6200000e0000 */
[----:B------:R-:W-:Y:S01]  /*1010*/  HFMA2.MMA R15, -RZ, RZ, 0.7080078125, -0.052093505859375 ;  /* 0x39aaaaabff0f7435 */ /* 0x000fe200000001ff */
[----:B-1----:R-:W-:-:S04]  /*1020*/  FADD R2, R6, R7 ;  /* 0x0000000706027221 */ /* 0x002fc80000000000 */
[C---:B------:R-:W-:Y:S01]  /*1030*/  FMUL R3, R2.reuse, 0.25 ;  /* 0x3e80000002037820 */ /* 0x040fe20000400000 */
[C---:B------:R-:W-:Y:S01]  /*1040*/  FSETP.GEU.AND P2, PT, |R2|.reuse, 1.175494350822287508e-38, PT ;  /* 0x008000000200780b */ /* 0x040fe20003f4e200 */
[----:B------:R-:W1:Y:S01]  /*1050*/  SHFL.BFLY PT, R11, R2, 0x1, 0x1f ;  /* 0x0c201f00020b7f89 */ /* 0x000e6200000e0000 */
[----:B------:R-:W-:-:S04]  /*1060*/  FSETP.GT.AND P1, PT, |R2|, 8.50705917302346158658e+37, PT ;  /* 0x7e8000000200780b */ /* 0x000fc80003f24200 */
[----:B------:R-:W-:Y:S02]  /*1070*/  FSEL R5, R3, R2, P1 ;  /* 0x0000000203057208 */ /* 0x000fe40000800000 */
[----:B------:R-:W2:Y:S04]  /*1080*/  SHFL.BFLY PT, R3, R20, 0x2, 0x1f ;  /* 0x0c401f0014037f89 */ /* 0x000ea800000e0000 */
[----:B------:R-:W3:Y:S01]  /*1090*/  SHFL.BFLY PT, R4, R17, 0x2, 0x1f ;  /* 0x0c401f0011047f89 */ /* 0x000ee200000e0000 */
[----:B------:R-:W-:Y:S02]  /*10a0*/  @!P2 FMUL R5, R5, 16777216 ;  /* 0x4b8000000505a820 */ /* 0x000fe40000400000 */
[----:B------:R-:W-:-:S04]  /*10b0*/  @P1 FMUL R6, R6, 0.25 ;  /* 0x3e80000006061820 */ /* 0x000fc80000400000 */
[----:B------:R-:W4:Y:S01]  /*10c0*/  MUFU.RCP R5, R5 ;  /* 0x0000000500057308 */ /* 0x000f220000001000 */
[----:B------:R-:W-:Y:S01]  /*10d0*/  @!P2 FMUL R6, R6, 16777216 ;  /* 0x4b8000000606a820 */ /* 0x000fe20000400000 */
[C---:B------:R-:W-:Y:S01]  /*10e0*/  FSETP.NEU.AND P2, PT, R2.reuse, RZ, PT ;  /* 0x000000ff0200720b */ /* 0x040fe20003f4d000 */
[----:B-1----:R-:W-:-:S05]  /*10f0*/  FADD R12, R2, R11 ;  /* 0x0000000b020c7221 */ /* 0x002fca0000000000 */
[C---:B------:R-:W-:Y:S01]  /*1100*/  FSETP.GT.AND P1, PT, |R12|.reuse, 8.50705917302346158658e+37, PT ;  /* 0x7e8000000c00780b */ /* 0x040fe20003f24200 */
[----:B--2---:R-:W-:Y:S01]  /*1110*/  FADD R3, R3, -R20 ;  /* 0x8000001403037221 */ /* 0x004fe20000000000 */
[----:B------:R-:W-:Y:S01]  /*1120*/  FSETP.GEU.AND P3, PT, |R12|, 1.175494350822287508e-38, PT ;  /* 0x008000000c00780b */ /* 0x000fe20003f6e200 */
[----:B----4-:R-:W-:Y:S02]  /*1130*/  FMUL R6, R5, R6 ;  /* 0x0000000605067220 */ /* 0x010fe40000400000 */
[----:B------:R-:W-:Y:S01]  /*1140*/  FMUL R10, R3, R3 ;  /* 0x00000003030a7220 */ /* 0x000fe20000400000 */
[----:B---3--:R-:W-:Y:S02]  /*1150*/  FADD R17, R4, R17 ;  /* 0x0000001104117221 */ /* 0x008fe40000000000 */
[----:B------:R-:W-:Y:S01]  /*1160*/  FSEL R6, R6, RZ, P2 ;  /* 0x000000ff06067208 */ /* 0x000fe20001000000 */
[----:B------:R-:W-:Y:S01]  /*1170*/  FMUL R10, R10, R7 ;  /* 0x000000070a0a7220 */ /* 0x000fe20000400000 */
[----:B------:R-:W-:-:S03]  /*1180*/  FSETP.NEU.AND P2, PT, R12, RZ, PT ;  /* 0x000000ff0c00720b */ /* 0x000fc60003f4d000 */
[----:B------:R-:W-:Y:S01]  /*1190*/  @P1 FMUL R12, R12, 0.25 ;  /* 0x3e8000000c0c1820 */ /* 0x000fe20000400000 */
[----:B------:R-:W-:Y:S01]  /*11a0*/  FFMA R20, R3, R6, R20 ;  /* 0x0000000603147223 */ /* 0x000fe20000000014 */
[----:B------:R-:W-:Y:S01]  /*11b0*/  FFMA R10, R6, R10, R17 ;  /* 0x0000000a060a7223 */ /* 0x000fe20000000011 */
[----:B------:R-:W-:Y:S01]  /*11c0*/  @P1 FMUL R11, R11, 0.25 ;  /* 0x3e8000000b0b1820 */ /* 0x000fe20000400000 */
[----:B------:R-:W-:Y:S02]  /*11d0*/  @!P3 FMUL R12, R12, 16777216 ;  /* 0x4b8000000c0cb820 */ /* 0x000fe40000400000 */
[----:B------:R-:W1:Y:S01]  /*11e0*/  SHFL.BFLY PT, R3, R20, 0x1, 0x1f ;  /* 0x0c201f0014037f89 */ /* 0x000e6200000e0000 */
[----:B------:R-:W-:-:S03]  /*11f0*/  @!P3 FMUL R11, R11, 16777216 ;  /* 0x4b8000000b0bb820 */ /* 0x000fc60000400000 */
[----:B------:R-:W2:Y:S01]  /*1200*/  SHFL.BFLY PT, R5, R10, 0x1, 0x1f ;  /* 0x0c201f000a057f89 */ /* 0x000ea200000e0000 */
[----:B------:R-:W3:Y:S01]  /*1210*/  MUFU.RCP R12, R12 ;  /* 0x0000000c000c7308 */ /* 0x000ee20000001000 */
[----:B------:R-:W-:Y:S01]  /*1220*/  ULDC.64 UR8, c[0x0][0x228] ;  /* 0x00008a0000087ab9 */ /* 0x000fe20000000a00 */
[----:B------:R-:W-:Y:S01]  /*1230*/  ULDC.64 UR10, c[0x0][0x220] ;  /* 0x00008800000a7ab9 */ /* 0x000fe20000000a00 */
[----:B---3--:R-:W-:Y:S01]  /*1240*/  FMUL R11, R12, R11 ;  /* 0x0000000b0c0b7220 */ /* 0x008fe20000400000 */
[----:B-1----:R-:W-:-:S04]  /*1250*/  FADD R13, -R20, R3 ;  /* 0x00000003140d7221 */ /* 0x002fc80000000100 */
[----:B------:R-:W-:Y:S02]  /*1260*/  FSEL R11, R11, RZ, P2 ;  /* 0x000000ff0b0b7208 */ /* 0x000fe40001000000 */
[----:B------:R-:W-:Y:S01]  /*1270*/  IADD3 R12, P2, R0, UR10, RZ ;  /* 0x0000000a000c7c10 */ /* 0x000fe2000ff5e0ff */
[C---:B------:R-:W-:Y:S01]  /*1280*/  FMUL R3, R13.reuse, R13 ;  /* 0x0000000d0d037220 */ /* 0x040fe20000400000 */
[----:B--2---:R-:W-:Y:S01]  /*1290*/  FADD R6, R10, R5 ;  /* 0x000000050a067221 */ /* 0x004fe20000000000 */
[----:B------:R-:W-:Y:S01]  /*12a0*/  IADD3 R10, P1, R0, UR8, RZ ;  /* 0x00000008000a7c10 */ /* 0x000fe2000ff3e0ff */
[----:B------:R-:W1:Y:S01]  /*12b0*/  LDC.64 R4, c[0x0][0x210] ;  /* 0x00008400ff047b82 */ /* 0x000e620000000a00 */
[----:B------:R-:W-:Y:S01]  /*12c0*/  FMUL R7, R2, R3 ;  /* 0x0000000302077220 */ /* 0x000fe20000400000 */
[----:B------:R-:W-:Y:S01]  /*12d0*/  FFMA R20, R13, R11, R20 ;  /* 0x0000000b0d147223 */ /* 0x000fe20000000014 */
[----:B------:R-:W-:Y:S02]  /*12e0*/  IADD3.X R13, R9, UR11, RZ, P2, !PT ;  /* 0x0000000b090d7c10 */ /* 0x000fe400097fe4ff */
[----:B------:R-:W-:Y:S01]  /*12f0*/  FFMA R6, R11, R7, R6 ;  /* 0x000000070b067223 */ /* 0x000fe20000000006 */
[----:B------:R-:W-:-:S02]  /*1300*/  IADD3.X R11, R9, UR9, RZ, P1, !PT ;  /* 0x00000009090b7c10 */ /* 0x000fc40008ffe4ff */
[----:B------:R-:W2:Y:S01]  /*1310*/  LDC.64 R2, c[0x0][0x230] ;  /* 0x00008c00ff027b82 */ /* 0x000ea20000000a00 */
[----:B------:R-:W-:Y:S01]  /*1320*/  FFMA R7, R6, R15, 9.9999999747524270788e-07 ;  /* 0x358637bd06077423 */ /* 0x000fe2000000000f */
[----:B------:R-:W-:-:S04]  /*1330*/  IADD3 R6, P3, R0, UR6, RZ ;  /* 0x0000000600067c10 */ /* 0x000fc8000ff7e0ff */
[----:B------:R-:W-:Y:S01]  /*1340*/  IADD3.X R15, R9, UR7, RZ, P3, !PT ;  /* 0x00000007090f7c10 */ /* 0x000fe20009ffe4ff */
[----:B------:R-:W3:Y:S01]  /*1350*/  MUFU.RSQ R7, R7 ;  /* 0x0000000700077308 */ /* 0x000ee20000001400 */
[----:B------:R-:W-:-:S07]  /*1360*/  MOV R9, 0xfffffffc ;  /* 0xfffffffc00097802 */ /* 0x000fce0000000f00 */
.L_x_2:
[----:B------:R-:W-:Y:S01]  /*1370*/  IADD3 R9, R9, 0x4, RZ ;  /* 0x0000000409097810 */ /* 0x000fe20007ffe0ff */
[----:B-1----:R-:W4:Y:S01]  /*1380*/  LDG.E.EL.U16 R16, desc[UR4][R12.64+0x1800] ;  /* 0x001800040c107981 */ /* 0x002f22000c2e1500 */
[----:B------:R-:W-:Y:S02]  /*1390*/  PRMT R0, RZ, 0x7610, R0 ;  /* 0x00007610ff007816 */ /* 0x000fe40000000000 */
[----:B------:R-:W-:Y:S01]  /*13a0*/  IADD3 R17, R9, R8, RZ ;  /* 0x0000000809117210 */ /* 0x000fe20007ffe0ff */
[----:B--2---:R-:W2:Y:S01]  /*13b0*/  LDG.E.EL.U16 R22, desc[UR4][R10.64+0x1800] ;  /* 0x001800040a167981 */ /* 0x004ea2000c2e1500 */
[----:B------:R-:W-:-:S03]  /*13c0*/  MOV R14, R6 ;  /* 0x00000006000e7202 */ /* 0x000fc60000000f00 */
[----:B------:R-:W-:Y:S01]  /*13d0*/  IMAD.WIDE R18, R17, 0x2, R4 ;  /* 0x0000000211127825 */ /* 0x000fe200078e0204 */
[----:B------:R1:W5:Y:S04]  /*13e0*/  LDG.E.EL.U16 R23, desc[UR4][R12.64] ;  /* 0x000000040c177981 */ /* 0x000368000c2e1500 */
[----:B------:R-:W5:Y:S04]  /*13f0*/  @!P0 LDG.E.EF.U16 R0, desc[UR4][R18.64] ;  /* 0x0000000412008981 */ /* 0x000f68000c0e1500 */
[----:B------:R-:W5:Y:S04]  /*1400*/  LDG.E.EL.U16 R14, desc[UR4][R14.64] ;  /* 0x000000040e0e7981 */ /* 0x000f68000c2e1500 */
[----:B------:R1:W5:Y:S01]  /*1410*/  LDG.E.EL.U16 R24, desc[UR4][R10.64] ;  /* 0x000000040a187981 */ /* 0x000362000c2e1500 */
[----:B------:R-:W-:-:S02]  /*1420*/  ISETP.GE.U32.AND P4, PT, R9, 0xbfc, PT ;  /* 0x00000bfc0900780c */ /* 0x000fc40003f86070 */
[----:B------:R-:W-:Y:S02]  /*1430*/  IADD3 R6, P3, R6, 0x8, RZ ;  /* 0x0000000806067810 */ /* 0x000fe40007f7e0ff */
[----:B-1----:R-:W-:Y:S02]  /*1440*/  IADD3 R12, P2, R12, 0x8, RZ ;  /* 0x000000080c0c7810 */ /* 0x002fe40007f5e0ff */
[----:B---3--:R-:W-:Y:S02]  /*1450*/  IADD3 R10, P1, R10, 0x8, RZ ;  /* 0x000000080a0a7810 */ /* 0x008fe40007f3e0ff */
[----:B------:R-:W-:Y:S02]  /*1460*/  IADD3.X R13, RZ, R13, RZ, P2, !PT ;  /* 0x0000000dff0d7210 */ /* 0x000fe400017fe4ff */
[----:B------:R-:W-:Y:S02]  /*1470*/  IADD3.X R11, RZ, R11, RZ, P1, !PT ;  /* 0x0000000bff0b7210 */ /* 0x000fe40000ffe4ff */
[----:B------:R-:W-:-:S02]  /*1480*/  IADD3.X R15, RZ, R15, RZ, P3, !PT ;  /* 0x0000000fff0f7210 */ /* 0x000fc40001ffe4ff */
[----:B----4-:R-:W-:Y:S02]  /*1490*/  SHF.L.U32 R16, R16, 0x10, RZ ;  /* 0x0000001010107819 */ /* 0x010fe400000006ff */
[----:B--2---:R-:W-:Y:S02]  /*14a0*/  SHF.L.U32 R19, R22, 0x10, RZ ;  /* 0x0000001016137819 */ /* 0x004fe400000006ff */
[----:B-----5:R-:W-:Y:S02]  /*14b0*/  SEL R0, R0, RZ, !P0 ;  /* 0x000000ff00007207 */ /* 0x020fe40004000000 */
[----:B------:R-:W-:Y:S02]  /*14c0*/  SHF.L.U32 R21, R14, 0x10, RZ ;  /* 0x000000100e157819 */ /* 0x000fe400000006ff */
[----:B------:R-:W-:Y:S01]  /*14d0*/  SHF.L.U32 R0, R0, 0x10, RZ ;  /* 0x0000001000007819 */ /* 0x000fe200000006ff */
[----:B------:R-:W-:Y:S01]  /*14e0*/  FADD R16, R16, R19 ;  /* 0x0000001310107221 */ /* 0x000fe20000000000 */
[----:B------:R-:W-:-:S03]  /*14f0*/  SHF.L.U32 R23, R23, 0x10, RZ ;  /* 0x0000001017177819 */ /* 0x000fc600000006ff */
[----:B------:R-:W-:Y:S01]  /*1500*/  FADD R21, R0, R21 ;  /* 0x0000001500157221 */ /* 0x000fe20000000000 */
[----:B------:R-:W-:-:S03]  /*1510*/  SHF.L.U32 R24, R24, 0x10, RZ ;  /* 0x0000001018187819 */ /* 0x000fc600000006ff */
[----:B------:R-:W-:Y:S01]  /*1520*/  FADD R0, -R20, R21 ;  /* 0x0000001514007221 */ /* 0x000fe20000000100 */
[----:B------:R-:W-:Y:S01]  /*1530*/  FADD R19, R16, 1 ;  /* 0x3f80000010137421 */ /* 0x000fe20000000000 */
[----:B------:R-:W-:Y:S02]  /*1540*/  FADD R23, R23, R24 ;  /* 0x0000001817177221 */ /* 0x000fe40000000000 */
[----:B------:R-:W-:-:S04]  /*1550*/  FMUL R0, R7, R0 ;  /* 0x0000000007007220 */ /* 0x000fc80000400000 */
[----:B------:R-:W-:Y:S01]  /*1560*/  FFMA R0, R0, R19, R23 ;  /* 0x0000001300007223 */ /* 0x000fe20000000017 */
[----:B------:R-:W-:-:S04]  /*1570*/  IMAD.WIDE R16, R17, 0x2, R2 ;  /* 0x0000000211107825 */ /* 0x000fc800078e0202 */
[----:B------:R-:W-:-:S05]  /*1580*/  F2FP.BF16.F32.PACK_AB R0, RZ, R0 ;  /* 0x00000000ff00723e */ /* 0x000fca00000010ff */
[----:B------:R1:W-:Y:S01]  /*1590*/  @!P0 STG.E.U16 desc[UR4][R16.64], R0 ;  /* 0x0000000010008986 */ /* 0x0003e2000c101504 */
[----:B------:R-:W-:Y:S05]  /*15a0*/  @!P4 BRA `(.L_x_2) ;  /* 0xfffffffc0070c947 */ /* 0x000fea000383ffff */
[----:B------:R-:W-:Y:S05]  /*15b0*/  EXIT ;  /* 0x000000000000794d */ /* 0x000fea0003800000 */
.L_x_3:
[----:B------:R-:W-:-:S00]  /*15c0*/  BRA `(.L_x_3) ;  /* 0xfffffffc00fc7947 */ /* 0x000fc0000383ffff */
[----:B------:R-:W-:-:S00]  /*15d0*/  NOP ;  /* 0x0000000000007918 */ /* 0x000fc00000000000 */
        /* <DEDUP_REMOVED lines=10> */
.L_x_4:


//--------------------- .nv.global.init           --------------------------
	.section	.nv.global.init,"aw",@progbits
.nv.global.init:
	.type		_$_str,@object
	.size		_$_str,(.L_0 - _$_str)
_$_str:
        /*0000*/ 	.byte	0x5f, 0x5f, 0x43, 0x55, 0x44, 0x41, 0x5f, 0x46, 0x54, 0x5a, 0x00
.L_0:


//--------------------- .nv.constant0.triton_     --------------------------
	.section	.nv.constant0.triton_,"a",@progbits
	.sectionflags	@""
	.align	4
.nv.constant0.triton_:
	.zero		576
